//
// Generated by NVIDIA NVVM Compiler
//
// Compiler Build ID: CL-36424714
// Cuda compilation tools, release 13.0, V13.0.88
// Based on NVVM 20.0.0
//

.version 9.0
.target sm_100
.address_size 64

	// .globl	_Z6updateP8Particlei

.visible .entry _Z6updateP8Particlei(
	.param .u64 .ptr .align 1 _Z6updateP8Particlei_param_0,
	.param .u32 _Z6updateP8Particlei_param_1
)
{
	.reg .b32 	%r<6>;
	.reg .b32 	%f<14>;
	.reg .b64 	%rd<5>;

	ld.param.u64 	%rd1, [_Z6updateP8Particlei_param_0];
	ld.param.u32 	%r1, [_Z6updateP8Particlei_param_1];
	cvta.to.global.u64 	%rd2, %rd1;
	mov.u32 	%r2, %ctaid.x;
	mov.u32 	%r3, %ntid.x;
	mov.u32 	%r4, %tid.x;
	mad.lo.s32 	%r5, %r2, %r3, %r4;
	mul.wide.s32 	%rd3, %r5, 24;
	add.s64 	%rd4, %rd2, %rd3;
	ld.global.f32 	%f1, [%rd4+12];
	add.f32 	%f2, %f1, 0f3F800000;
	ld.global.f32 	%f3, [%rd4+16];
	add.f32 	%f4, %f3, 0f40000000;
	ld.global.f32 	%f5, [%rd4+20];
	add.f32 	%f6, %f5, 0f40400000;
	st.global.f32 	[%rd4+12], %f2;
	st.global.f32 	[%rd4+16], %f4;
	st.global.f32 	[%rd4+20], %f6;
	cvt.rn.f32.s32 	%f7, %r1;
	ld.global.f32 	%f8, [%rd4];
	fma.rn.f32 	%f9, %f2, %f7, %f8;
	ld.global.f32 	%f10, [%rd4+4];
	fma.rn.f32 	%f11, %f4, %f7, %f10;
	ld.global.f32 	%f12, [%rd4+8];
	fma.rn.f32 	%f13, %f6, %f7, %f12;
	st.global.f32 	[%rd4], %f9;
	st.global.f32 	[%rd4+4], %f11;
	st.global.f32 	[%rd4+8], %f13;
	ret;

}


// ===== COMPILED SASS (sm_100) =====

	.target	sm_100

	.elftype	@"ET_EXEC"


//--------------------- .note.nv.tkinfo           --------------------------
	.section	.note.nv.tkinfo,"",@"SHT_NOTE"
	.sectionflags	@"SHF_NOTE_NV_TKINFO"
	.tkinfo
        /*0018*/ 	.word	0x00000002
        /*0030*/ 	.string	""
        /*0030*/ 	.string	"ptxas"
        /*0030*/ 	.string	"Cuda compilation tools, release 13.0, V13.0.88"
        /*0030*/ 	.string	"Build cuda_13.0.r13.0/compiler.36424714_0"
        /*0030*/ 	.string	"-arch sm_100 -m 64 "



//--------------------- .note.nv.cuinfo           --------------------------
	.section	.note.nv.cuinfo,"",@"SHT_NOTE"
	.sectionflags	@"SHF_NOTE_NV_CUINFO"
        /*0018*/ 	.short	0x0002
        /*001a*/ 	.short	0x0064
        /*001c*/ 	.short	0x0082
	.zero		2


//--------------------- .nv.info                  --------------------------
	.section	.nv.info,"",@"SHT_CUDA_INFO"
	.align	4


	//----- nvinfo : EIATTR_REGCOUNT
	.align		4
        /*0000*/ 	.byte	0x04, 0x2f
        /*0002*/ 	.short	(.L_1 - .L_0)
	.align		4
.L_0:
        /*0004*/ 	.word	index@(_Z6updateP8Particlei)
        /*0008*/ 	.word	0x00000012


	//----- nvinfo : EIATTR_FRAME_SIZE
	.align		4
.L_1:
        /*000c*/ 	.byte	0x04, 0x11
        /*000e*/ 	.short	(.L_3 - .L_2)
	.align		4
.L_2:
        /*0010*/ 	.word	index@(_Z6updateP8Particlei)
        /*0014*/ 	.word	0x00000000


	//----- nvinfo : EIATTR_MIN_STACK_SIZE
	.align		4
.L_3:
        /*0018*/ 	.byte	0x04, 0x12
        /*001a*/ 	.short	(.L_5 - .L_4)
	.align		4
.L_4:
        /*001c*/ 	.word	index@(_Z6updateP8Particlei)
        /*0020*/ 	.word	0x00000000
.L_5:


//--------------------- .nv.compat                --------------------------
	.section	.nv.compat,"",@"SHT_CUDA_COMPAT_INFO"
	.align	4
        /*0000*/ 	.byte	0x02, 0x09, 0x00, 0x00, 0x02, 0x02, 0x01, 0x00, 0x02, 0x05, 0x05, 0x00, 0x03, 0x07, 0x01, 0x01
        /*0010*/ 	.byte	0x02, 0x03, 0x00, 0x00, 0x02, 0x06, 0x01, 0x00, 0x04, 0x0b, 0x08, 0x00, 0x09, 0x00, 0x00, 0x00
        /*0020*/ 	.byte	0x00, 0x00, 0x00, 0x00


//--------------------- .nv.info._Z6updateP8Particlei --------------------------
	.section	.nv.info._Z6updateP8Particlei,"",@"SHT_CUDA_INFO"
	.sectionflags	@""
	.align	4


	//----- nvinfo : EIATTR_CUDA_API_VERSION
	.align		4
        /*0000*/ 	.byte	0x04, 0x37
        /*0002*/ 	.short	(.L_7 - .L_6)
.L_6:
        /*0004*/ 	.word	0x00000082


	//----- nvinfo : EIATTR_KPARAM_INFO
	.align		4
.L_7:
        /*0008*/ 	.byte	0x04, 0x17
        /*000a*/ 	.short	(.L_9 - .L_8)
.L_8:
        /*000c*/ 	.word	0x00000000
        /*0010*/ 	.short	0x0001
        /*0012*/ 	.short	0x0008
        /*0014*/ 	.byte	0x00, 0xf0, 0x11, 0x00


	//----- nvinfo : EIATTR_KPARAM_INFO
	.align		4
.L_9:
        /*0018*/ 	.byte	0x04, 0x17
        /*001a*/ 	.short	(.L_11 - .L_10)
.L_10:
        /*001c*/ 	.word	0x00000000
        /*0020*/ 	.short	0x0000
        /*0022*/ 	.short	0x0000
        /*0024*/ 	.byte	0x00, 0xf5, 0x21, 0x00


	//----- nvinfo : EIATTR_SPARSE_MMA_MASK
	.align		4
.L_11:
        /*0028*/ 	.byte	0x03, 0x50
        /*002a*/ 	.short	0x0000


	//----- nvinfo : EIATTR_MAXREG_COUNT
	.align		4
        /*002c*/ 	.byte	0x03, 0x1b
        /*002e*/ 	.short	0x00ff


	//----- nvinfo : EIATTR_MERCURY_ISA_VERSION
	.align		4
        /*0030*/ 	.byte	0x03, 0x5f
        /*0032*/ 	.short	0x0101


	//----- nvinfo : EIATTR_VRC_CTA_INIT_COUNT
	.align		4
        /*0034*/ 	.byte	0x02, 0x4a
	.zero		1
	.zero		1


	//----- nvinfo : EIATTR_EXIT_INSTR_OFFSETS
	.align		4
        /*0038*/ 	.byte	0x04, 0x1c
        /*003a*/ 	.short	(.L_13 - .L_12)


	//   ....[0]....
.L_12:
        /*003c*/ 	.word	0x000001c0


	//----- nvinfo : EIATTR_CBANK_PARAM_SIZE
	.align		4
.L_13:
        /*0040*/ 	.byte	0x03, 0x19
        /*0042*/ 	.short	0x000c


	//----- nvinfo : EIATTR_PARAM_CBANK
	.align		4
        /*0044*/ 	.byte	0x04, 0x0a
        /*0046*/ 	.short	(.L_15 - .L_14)
	.align		4
.L_14:
        /*0048*/ 	.word	index@(.nv.constant0._Z6updateP8Particlei)
        /*004c*/ 	.short	0x0380
        /*004e*/ 	.short	0x000c


	//----- nvinfo : EIATTR_SW_WAR
	.align		4
.L_15:
        /*0050*/ 	.byte	0x04, 0x36
        /*0052*/ 	.short	(.L_17 - .L_16)
.L_16:
        /*0054*/ 	.word	0x00000008
.L_17:


//--------------------- .nv.callgraph             --------------------------
	.section	.nv.callgraph,"",@"SHT_CUDA_CALLGRAPH"
	.align	4
	.sectionentsize	8
	.align		4
        /*0000*/ 	.word	0x00000000
	.align		4
        /*0004*/ 	.word	0xffffffff
	.align		4
        /*0008*/ 	.word	0x00000000
	.align		4
        /*000c*/ 	.word	0xfffffffe
	.align		4
        /*0010*/ 	.word	0x00000000
	.align		4
        /*0014*/ 	.word	0xfffffffd
	.align		4
        /*0018*/ 	.word	0x00000000
	.align		4
        /*001c*/ 	.word	0xfffffffc


//--------------------- .text._Z6updateP8Particlei --------------------------
	.section	.text._Z6updateP8Particlei,"ax",@progbits
	.align	128
        .global         _Z6updateP8Particlei
        .type           _Z6updateP8Particlei,@function
        .size           _Z6updateP8Particlei,(.L_x_1 - _Z6updateP8Particlei)
        .other          _Z6updateP8Particlei,@"STO_CUDA_ENTRY STV_DEFAULT"
_Z6updateP8Particlei:
.text._Z6updateP8Particlei:
[----:B------:R-:W-:Y:S01]  /*0000*/  LDC R1, c[0x0][0x37c] ;  /* 0x0000df00ff017b82 */ /* 0x000fe20000000800 */
[----:B------:R-:W0:Y:S07]  /*0010*/  S2R R0, SR_TID.X ;  /* 0x0000000000007919 */ /* 0x000e2e0000002100 */
[----:B------:R-:W0:Y:S01]  /*0020*/  S2UR UR6, SR_CTAID.X ;  /* 0x00000000000679c3 */ /* 0x000e220000002500 */
[----:B------:R-:W1:Y:S07]  /*0030*/  LDCU.64 UR4, c[0x0][0x358] ;  /* 0x00006b00ff0477ac */ /* 0x000e6e0008000a00 */
[----:B------:R-:W0:Y:S08]  /*0040*/  LDC R5, c[0x0][0x360] ;  /* 0x0000d800ff057b82 */ /* 0x000e300000000800 */
[----:B------:R-:W2:Y:S01]  /*0050*/  LDC.64 R2, c[0x0][0x380] ;  /* 0x0000e000ff027b82 */ /* 0x000ea20000000a00 */
[----:B0-----:R-:W-:Y:S01]  /*0060*/  IMAD R5, R5, UR6, R0 ;  /* 0x0000000605057c24 */ /* 0x001fe2000f8e0200 */
[----:B------:R-:W0:Y:S03]  /*0070*/  LDCU UR6, c[0x0][0x388] ;  /* 0x00007100ff0677ac */ /* 0x000e260008000800 */
[----:B--2---:R-:W-:-:S05]  /*0080*/  IMAD.WIDE R2, R5, 0x18, R2 ;  /* 0x0000001805027825 */ /* 0x004fca00078e0202 */
[----:B-1----:R-:W2:Y:S04]  /*0090*/  LDG.E R0, desc[UR4][R2.64+0xc] ;  /* 0x00000c0402007981 */ /* 0x002ea8000c1e1900 */
[----:B------:R-:W3:Y:S04]  /*00a0*/  LDG.E R4, desc[UR4][R2.64+0x10] ;  /* 0x0000100402047981 */ /* 0x000ee8000c1e1900 */
[----:B------:R-:W4:Y:S04]  /*00b0*/  LDG.E R6, desc[UR4][R2.64+0x14] ;  /* 0x0000140402067981 */ /* 0x000f28000c1e1900 */
[----:B------:R-:W5:Y:S04]  /*00c0*/  LDG.E R10, desc[UR4][R2.64] ;  /* 0x00000004020a7981 */ /* 0x000f68000c1e1900 */
[----:B------:R-:W5:Y:S04]  /*00d0*/  LDG.E R12, desc[UR4][R2.64+0x4] ;  /* 0x00000404020c7981 */ /* 0x000f68000c1e1900 */
[----:B------:R-:W5:Y:S01]  /*00e0*/  LDG.E R14, desc[UR4][R2.64+0x8] ;  /* 0x00000804020e7981 */ /* 0x000f62000c1e1900 */
[----:B0-----:R-:W-:Y:S01]  /*00f0*/  I2FP.F32.S32 R8, UR6 ;  /* 0x0000000600087c45 */ /* 0x001fe20008201400 */
[----:B--2---:R-:W-:Y:S01]  /*0100*/  FADD R5, R0, 1 ;  /* 0x3f80000000057421 */ /* 0x004fe20000000000 */
[----:B---3--:R-:W-:-:S04]  /*0110*/  FADD R7, R4, 2 ;  /* 0x4000000004077421 */ /* 0x008fc80000000000 */
[----:B------:R-:W-:Y:S01]  /*0120*/  STG.E desc[UR4][R2.64+0xc], R5 ;  /* 0x00000c0502007986 */ /* 0x000fe2000c101904 */
[----:B----4-:R-:W-:-:S03]  /*0130*/  FADD R9, R6, 3 ;  /* 0x4040000006097421 */ /* 0x010fc60000000000 */
[----:B------:R-:W-:Y:S01]  /*0140*/  STG.E desc[UR4][R2.64+0x10], R7 ;  /* 0x0000100702007986 */ /* 0x000fe2000c101904 */
[----:B-----5:R-:W-:-:S03]  /*0150*/  FFMA R11, R5, R8, R10 ;  /* 0x00000008050b7223 */ /* 0x020fc6000000000a */
[----:B------:R-:W-:Y:S01]  /*0160*/  STG.E desc[UR4][R2.64+0x14], R9 ;  /* 0x0000140902007986 */ /* 0x000fe2000c101904 */
[----:B------:R-:W-:-:S03]  /*0170*/  FFMA R13, R7, R8, R12 ;  /* 0x00000008070d7223 */ /* 0x000fc6000000000c */
[----:B------:R-:W-:Y:S01]  /*0180*/  STG.E desc[UR4][R2.64], R11 ;  /* 0x0000000b02007986 */ /* 0x000fe2000c101904 */
[----:B------:R-:W-:-:S03]  /*0190*/  FFMA R15, R9, R8, R14 ;  /* 0x00000008090f7223 */ /* 0x000fc6000000000e */
[----:B------:R-:W-:Y:S04]  /*01a0*/  STG.E desc[UR4][R2.64+0x4], R13 ;  /* 0x0000040d02007986 */ /* 0x000fe8000c101904 */
[----:B------:R-:W-:Y:S01]  /*01b0*/  STG.E desc[UR4][R2.64+0x8], R15 ;  /* 0x0000080f02007986 */ /* 0x000fe2000c101904 */
[----:B------:R-:W-:Y:S05]  /*01c0*/  EXIT ;  /* 0x000000000000794d */ /* 0x000fea0003800000 */
.L_x_0:
[----:B------:R-:W-:-:S00]  /*01d0*/  BRA `(.L_x_0) ;  /* 0xfffffffc00fc7947 */ /* 0x000fc0000383ffff */
[----:B------:R-:W-:-:S00]  /*01e0*/  NOP ;  /* 0x0000000000007918 */ /* 0x000fc00000000000 */
        /* <DEDUP_REMOVED lines=9> */
.L_x_1:


//--------------------- .nv.shared.reserved.0     --------------------------
	.section	.nv.shared.reserved.0,"aw",@nobits
	.weak		__nv_reservedSMEM_offset_0_alias
	.size		__nv_reservedSMEM_offset_0_alias, 0, 64
	.other		__nv_reservedSMEM_offset_0_alias,@"STO_CUDA_RESERVED_SHARED STV_DEFAULT"
__nv_reservedSMEM_offset_0_alias:
	.zero		0
	.zero		64


//--------------------- .nv.constant0._Z6updateP8Particlei --------------------------
	.section	.nv.constant0._Z6updateP8Particlei,"a",@progbits
	.sectionflags	@""
	.align	4
.nv.constant0._Z6updateP8Particlei:
	.zero		908


//--------------------- SYMBOLS --------------------------

	.type		.nv.reservedSmem.offset0,@object
	.size		.nv.reservedSmem.offset0,0x4
